//
// Generated by NVIDIA NVVM Compiler
//
// Compiler Build ID: CL-36424714
// Cuda compilation tools, release 13.0, V13.0.88
// Based on NVVM 20.0.0
//

.version 9.0
.target sm_100
.address_size 64

	// .globl	_Z5saxpyifPfS_

.visible .entry _Z5saxpyifPfS_(
	.param .u32 _Z5saxpyifPfS__param_0,
	.param .f32 _Z5saxpyifPfS__param_1,
	.param .u64 .ptr .align 1 _Z5saxpyifPfS__param_2,
	.param .u64 .ptr .align 1 _Z5saxpyifPfS__param_3
)
{
	.reg .pred 	%p<21>;
	.reg .b32 	%r<34>;
	.reg .b32 	%f<95>;
	.reg .b64 	%rd<22>;

	ld.param.u32 	%r20, [_Z5saxpyifPfS__param_0];
	ld.param.f32 	%f1, [_Z5saxpyifPfS__param_1];
	ld.param.u64 	%rd5, [_Z5saxpyifPfS__param_2];
	ld.param.u64 	%rd6, [_Z5saxpyifPfS__param_3];
	cvta.to.global.u64 	%rd1, %rd6;
	setp.lt.s32 	%p1, %r20, 1;
	@%p1 bra 	$L__BB0_29;
	cvta.to.global.u64 	%rd7, %rd5;
	mov.u32 	%r1, %tid.x;
	mul.wide.u32 	%rd8, %r1, 4;
	add.s64 	%rd2, %rd7, %rd8;
	add.s64 	%rd3, %rd1, %rd8;
	and.b32  	%r2, %r20, 15;
	add.s32 	%r3, %r2, -1;
	and.b32  	%r4, %r20, 7;
	add.s32 	%r5, %r4, -1;
	and.b32  	%r6, %r20, 2147483632;
	and.b32  	%r7, %r20, 3;
	neg.s32 	%r8, %r6;
	mov.b32 	%r28, 0;
$L__BB0_2:
	setp.lt.u32 	%p2, %r20, 16;
	@%p2 bra 	$L__BB0_5;
	mov.u32 	%r29, %r8;
$L__BB0_4:
	.pragma "nounroll";
	ld.global.f32 	%f2, [%rd2];
	mul.f32 	%f3, %f1, %f2;
	st.global.f32 	[%rd3], %f3;
	ld.global.f32 	%f4, [%rd2];
	mul.f32 	%f5, %f1, %f4;
	st.global.f32 	[%rd3], %f5;
	ld.global.f32 	%f6, [%rd2];
	mul.f32 	%f7, %f1, %f6;
	st.global.f32 	[%rd3], %f7;
	ld.global.f32 	%f8, [%rd2];
	mul.f32 	%f9, %f1, %f8;
	st.global.f32 	[%rd3], %f9;
	ld.global.f32 	%f10, [%rd2];
	mul.f32 	%f11, %f1, %f10;
	st.global.f32 	[%rd3], %f11;
	ld.global.f32 	%f12, [%rd2];
	mul.f32 	%f13, %f1, %f12;
	st.global.f32 	[%rd3], %f13;
	ld.global.f32 	%f14, [%rd2];
	mul.f32 	%f15, %f1, %f14;
	st.global.f32 	[%rd3], %f15;
	ld.global.f32 	%f16, [%rd2];
	mul.f32 	%f17, %f1, %f16;
	st.global.f32 	[%rd3], %f17;
	ld.global.f32 	%f18, [%rd2];
	mul.f32 	%f19, %f1, %f18;
	st.global.f32 	[%rd3], %f19;
	ld.global.f32 	%f20, [%rd2];
	mul.f32 	%f21, %f1, %f20;
	st.global.f32 	[%rd3], %f21;
	ld.global.f32 	%f22, [%rd2];
	mul.f32 	%f23, %f1, %f22;
	st.global.f32 	[%rd3], %f23;
	ld.global.f32 	%f24, [%rd2];
	mul.f32 	%f25, %f1, %f24;
	st.global.f32 	[%rd3], %f25;
	ld.global.f32 	%f26, [%rd2];
	mul.f32 	%f27, %f1, %f26;
	st.global.f32 	[%rd3], %f27;
	ld.global.f32 	%f28, [%rd2];
	mul.f32 	%f29, %f1, %f28;
	st.global.f32 	[%rd3], %f29;
	ld.global.f32 	%f30, [%rd2];
	mul.f32 	%f31, %f1, %f30;
	st.global.f32 	[%rd3], %f31;
	ld.global.f32 	%f32, [%rd2];
	mul.f32 	%f33, %f1, %f32;
	st.global.f32 	[%rd3], %f33;
	add.s32 	%r29, %r29, 16;
	setp.ne.s32 	%p3, %r29, 0;
	@%p3 bra 	$L__BB0_4;
$L__BB0_5:
	setp.eq.s32 	%p4, %r2, 0;
	@%p4 bra 	$L__BB0_15;
	setp.lt.u32 	%p5, %r3, 7;
	@%p5 bra 	$L__BB0_8;
	ld.global.f32 	%f34, [%rd2];
	mul.f32 	%f35, %f1, %f34;
	st.global.f32 	[%rd3], %f35;
	ld.global.f32 	%f36, [%rd2];
	mul.f32 	%f37, %f1, %f36;
	st.global.f32 	[%rd3], %f37;
	ld.global.f32 	%f38, [%rd2];
	mul.f32 	%f39, %f1, %f38;
	st.global.f32 	[%rd3], %f39;
	ld.global.f32 	%f40, [%rd2];
	mul.f32 	%f41, %f1, %f40;
	st.global.f32 	[%rd3], %f41;
	ld.global.f32 	%f42, [%rd2];
	mul.f32 	%f43, %f1, %f42;
	st.global.f32 	[%rd3], %f43;
	ld.global.f32 	%f44, [%rd2];
	mul.f32 	%f45, %f1, %f44;
	st.global.f32 	[%rd3], %f45;
	ld.global.f32 	%f46, [%rd2];
	mul.f32 	%f47, %f1, %f46;
	st.global.f32 	[%rd3], %f47;
	ld.global.f32 	%f48, [%rd2];
	mul.f32 	%f49, %f1, %f48;
	st.global.f32 	[%rd3], %f49;
$L__BB0_8:
	setp.eq.s32 	%p6, %r4, 0;
	@%p6 bra 	$L__BB0_15;
	setp.lt.u32 	%p7, %r5, 3;
	@%p7 bra 	$L__BB0_11;
	ld.global.f32 	%f50, [%rd2];
	mul.f32 	%f51, %f1, %f50;
	st.global.f32 	[%rd3], %f51;
	ld.global.f32 	%f52, [%rd2];
	mul.f32 	%f53, %f1, %f52;
	st.global.f32 	[%rd3], %f53;
	ld.global.f32 	%f54, [%rd2];
	mul.f32 	%f55, %f1, %f54;
	st.global.f32 	[%rd3], %f55;
	ld.global.f32 	%f56, [%rd2];
	mul.f32 	%f57, %f1, %f56;
	st.global.f32 	[%rd3], %f57;
$L__BB0_11:
	setp.eq.s32 	%p8, %r7, 0;
	@%p8 bra 	$L__BB0_15;
	setp.eq.s32 	%p9, %r7, 1;
	ld.global.f32 	%f58, [%rd2];
	mul.f32 	%f59, %f1, %f58;
	st.global.f32 	[%rd3], %f59;
	@%p9 bra 	$L__BB0_15;
	setp.eq.s32 	%p10, %r7, 2;
	ld.global.f32 	%f60, [%rd2];
	mul.f32 	%f61, %f1, %f60;
	st.global.f32 	[%rd3], %f61;
	@%p10 bra 	$L__BB0_15;
	ld.global.f32 	%f62, [%rd2];
	mul.f32 	%f63, %f1, %f62;
	st.global.f32 	[%rd3], %f63;
$L__BB0_15:
	setp.lt.u32 	%p11, %r20, 16;
	bar.sync 	0;
	mov.b32 	%r32, 0;
	@%p11 bra 	$L__BB0_18;
	mov.b32 	%r30, 0;
$L__BB0_17:
	.pragma "nounroll";
	add.s32 	%r24, %r30, %r1;
	mul.wide.u32 	%rd9, %r24, 4;
	add.s64 	%rd10, %rd1, %rd9;
	ld.global.f32 	%f64, [%rd10];
	st.global.f32 	[%rd2], %f64;
	ld.global.f32 	%f65, [%rd10+4];
	st.global.f32 	[%rd2], %f65;
	ld.global.f32 	%f66, [%rd10+8];
	st.global.f32 	[%rd2], %f66;
	ld.global.f32 	%f67, [%rd10+12];
	st.global.f32 	[%rd2], %f67;
	ld.global.f32 	%f68, [%rd10+16];
	st.global.f32 	[%rd2], %f68;
	ld.global.f32 	%f69, [%rd10+20];
	st.global.f32 	[%rd2], %f69;
	ld.global.f32 	%f70, [%rd10+24];
	st.global.f32 	[%rd2], %f70;
	ld.global.f32 	%f71, [%rd10+28];
	st.global.f32 	[%rd2], %f71;
	ld.global.f32 	%f72, [%rd10+32];
	st.global.f32 	[%rd2], %f72;
	ld.global.f32 	%f73, [%rd10+36];
	st.global.f32 	[%rd2], %f73;
	ld.global.f32 	%f74, [%rd10+40];
	st.global.f32 	[%rd2], %f74;
	ld.global.f32 	%f75, [%rd10+44];
	st.global.f32 	[%rd2], %f75;
	ld.global.f32 	%f76, [%rd10+48];
	st.global.f32 	[%rd2], %f76;
	ld.global.f32 	%f77, [%rd10+52];
	st.global.f32 	[%rd2], %f77;
	ld.global.f32 	%f78, [%rd10+56];
	st.global.f32 	[%rd2], %f78;
	ld.global.f32 	%f79, [%rd10+60];
	st.global.f32 	[%rd2], %f79;
	add.s32 	%r30, %r30, 16;
	setp.ne.s32 	%p12, %r30, %r6;
	mov.u32 	%r32, %r6;
	@%p12 bra 	$L__BB0_17;
$L__BB0_18:
	setp.eq.s32 	%p13, %r2, 0;
	@%p13 bra 	$L__BB0_28;
	setp.lt.u32 	%p14, %r3, 7;
	@%p14 bra 	$L__BB0_21;
	add.s32 	%r25, %r32, %r1;
	mul.wide.u32 	%rd11, %r25, 4;
	add.s64 	%rd12, %rd1, %rd11;
	ld.global.f32 	%f80, [%rd12];
	st.global.f32 	[%rd2], %f80;
	mul.wide.u32 	%rd13, %r32, 4;
	add.s64 	%rd14, %rd3, %rd13;
	ld.global.f32 	%f81, [%rd14+4];
	st.global.f32 	[%rd2], %f81;
	ld.global.f32 	%f82, [%rd14+8];
	st.global.f32 	[%rd2], %f82;
	ld.global.f32 	%f83, [%rd14+12];
	st.global.f32 	[%rd2], %f83;
	ld.global.f32 	%f84, [%rd14+16];
	st.global.f32 	[%rd2], %f84;
	ld.global.f32 	%f85, [%rd14+20];
	st.global.f32 	[%rd2], %f85;
	ld.global.f32 	%f86, [%rd14+24];
	st.global.f32 	[%rd2], %f86;
	ld.global.f32 	%f87, [%rd14+28];
	st.global.f32 	[%rd2], %f87;
	add.s32 	%r32, %r32, 8;
$L__BB0_21:
	setp.eq.s32 	%p15, %r4, 0;
	@%p15 bra 	$L__BB0_28;
	setp.lt.u32 	%p16, %r5, 3;
	@%p16 bra 	$L__BB0_24;
	add.s32 	%r26, %r32, %r1;
	mul.wide.u32 	%rd15, %r26, 4;
	add.s64 	%rd16, %rd1, %rd15;
	ld.global.f32 	%f88, [%rd16];
	st.global.f32 	[%rd2], %f88;
	mul.wide.u32 	%rd17, %r32, 4;
	add.s64 	%rd18, %rd3, %rd17;
	ld.global.f32 	%f89, [%rd18+4];
	st.global.f32 	[%rd2], %f89;
	ld.global.f32 	%f90, [%rd18+8];
	st.global.f32 	[%rd2], %f90;
	ld.global.f32 	%f91, [%rd18+12];
	st.global.f32 	[%rd2], %f91;
	add.s32 	%r32, %r32, 4;
$L__BB0_24:
	setp.eq.s32 	%p17, %r7, 0;
	@%p17 bra 	$L__BB0_28;
	setp.eq.s32 	%p18, %r7, 1;
	add.s32 	%r27, %r32, %r1;
	mul.wide.u32 	%rd19, %r27, 4;
	add.s64 	%rd20, %rd1, %rd19;
	ld.global.f32 	%f92, [%rd20];
	st.global.f32 	[%rd2], %f92;
	@%p18 bra 	$L__BB0_28;
	setp.eq.s32 	%p19, %r7, 2;
	mul.wide.u32 	%rd21, %r32, 4;
	add.s64 	%rd4, %rd3, %rd21;
	ld.global.f32 	%f93, [%rd4+4];
	st.global.f32 	[%rd2], %f93;
	@%p19 bra 	$L__BB0_28;
	ld.global.f32 	%f94, [%rd4+8];
	st.global.f32 	[%rd2], %f94;
$L__BB0_28:
	bar.sync 	0;
	add.s32 	%r28, %r28, 1;
	setp.ne.s32 	%p20, %r28, %r20;
	@%p20 bra 	$L__BB0_2;
$L__BB0_29:
	ret;

}


// ===== COMPILED SASS (sm_100) =====

	.target	sm_100

	.elftype	@"ET_EXEC"


//--------------------- .note.nv.tkinfo           --------------------------
	.section	.note.nv.tkinfo,"",@"SHT_NOTE"
	.sectionflags	@"SHF_NOTE_NV_TKINFO"
	.tkinfo
        /*0018*/ 	.word	0x00000002
        /*0030*/ 	.string	""
        /*0030*/ 	.string	"ptxas"
        /*0030*/ 	.string	"Cuda compilation tools, release 13.0, V13.0.88"
        /*0030*/ 	.string	"Build cuda_13.0.r13.0/compiler.36424714_0"
        /*0030*/ 	.string	"-arch sm_100 -m 64 "



//--------------------- .note.nv.cuinfo           --------------------------
	.section	.note.nv.cuinfo,"",@"SHT_NOTE"
	.sectionflags	@"SHF_NOTE_NV_CUINFO"
        /*0018*/ 	.short	0x0002
        /*001a*/ 	.short	0x0064
        /*001c*/ 	.short	0x0082
	.zero		2


//--------------------- .nv.info                  --------------------------
	.section	.nv.info,"",@"SHT_CUDA_INFO"
	.align	4


	//----- nvinfo : EIATTR_REGCOUNT
	.align		4
        /*0000*/ 	.byte	0x04, 0x2f
        /*0002*/ 	.short	(.L_1 - .L_0)
	.align		4
.L_0:
        /*0004*/ 	.word	index@(_Z5saxpyifPfS_)
        /*0008*/ 	.word	0x0000001e


	//----- nvinfo : EIATTR_FRAME_SIZE
	.align		4
.L_1:
        /*000c*/ 	.byte	0x04, 0x11
        /*000e*/ 	.short	(.L_3 - .L_2)
	.align		4
.L_2:
        /*0010*/ 	.word	index@(_Z5saxpyifPfS_)
        /*0014*/ 	.word	0x00000000


	//----- nvinfo : EIATTR_MIN_STACK_SIZE
	.align		4
.L_3:
        /*0018*/ 	.byte	0x04, 0x12
        /*001a*/ 	.short	(.L_5 - .L_4)
	.align		4
.L_4:
        /*001c*/ 	.word	index@(_Z5saxpyifPfS_)
        /*0020*/ 	.word	0x00000000
.L_5:


//--------------------- .nv.compat                --------------------------
	.section	.nv.compat,"",@"SHT_CUDA_COMPAT_INFO"
	.align	4
        /*0000*/ 	.byte	0x02, 0x09, 0x00, 0x00, 0x02, 0x02, 0x01, 0x00, 0x02, 0x05, 0x05, 0x00, 0x03, 0x07, 0x01, 0x01
        /*0010*/ 	.byte	0x02, 0x03, 0x00, 0x00, 0x02, 0x06, 0x01, 0x00, 0x04, 0x0b, 0x08, 0x00, 0x09, 0x00, 0x00, 0x00
        /*0020*/ 	.byte	0x00, 0x00, 0x00, 0x00


//--------------------- .nv.info._Z5saxpyifPfS_   --------------------------
	.section	.nv.info._Z5saxpyifPfS_,"",@"SHT_CUDA_INFO"
	.sectionflags	@""
	.align	4


	//----- nvinfo : EIATTR_CUDA_API_VERSION
	.align		4
        /*0000*/ 	.byte	0x04, 0x37
        /*0002*/ 	.short	(.L_7 - .L_6)
.L_6:
        /*0004*/ 	.word	0x00000082


	//----- nvinfo : EIATTR_KPARAM_INFO
	.align		4
.L_7:
        /*0008*/ 	.byte	0x04, 0x17
        /*000a*/ 	.short	(.L_9 - .L_8)
.L_8:
        /*000c*/ 	.word	0x00000000
        /*0010*/ 	.short	0x0003
        /*0012*/ 	.short	0x0010
        /*0014*/ 	.byte	0x00, 0xf5, 0x21, 0x00


	//----- nvinfo : EIATTR_KPARAM_INFO
	.align		4
.L_9:
        /*0018*/ 	.byte	0x04, 0x17
        /*001a*/ 	.short	(.L_11 - .L_10)
.L_10:
        /*001c*/ 	.word	0x00000000
        /*0020*/ 	.short	0x0002
        /*0022*/ 	.short	0x0008
        /*0024*/ 	.byte	0x00, 0xf5, 0x21, 0x00


	//----- nvinfo : EIATTR_KPARAM_INFO
	.align		4
.L_11:
        /*0028*/ 	.byte	0x04, 0x17
        /*002a*/ 	.short	(.L_13 - .L_12)
.L_12:
        /*002c*/ 	.word	0x00000000
        /*0030*/ 	.short	0x0001
        /*0032*/ 	.short	0x0004
        /*0034*/ 	.byte	0x00, 0xf0, 0x11, 0x00


	//----- nvinfo : EIATTR_KPARAM_INFO
	.align		4
.L_13:
        /*0038*/ 	.byte	0x04, 0x17
        /*003a*/ 	.short	(.L_15 - .L_14)
.L_14:
        /*003c*/ 	.word	0x00000000
        /*0040*/ 	.short	0x0000
        /*0042*/ 	.short	0x0000
        /*0044*/ 	.byte	0x00, 0xf0, 0x11, 0x00


	//----- nvinfo : EIATTR_SPARSE_MMA_MASK
	.align		4
.L_15:
        /*0048*/ 	.byte	0x03, 0x50
        /*004a*/ 	.short	0x0000


	//----- nvinfo : EIATTR_MAXREG_COUNT
	.align		4
        /*004c*/ 	.byte	0x03, 0x1b
        /*004e*/ 	.short	0x00ff


	//----- nvinfo : EIATTR_NUM_BARRIERS
	.align		4
        /*0050*/ 	.byte	0x02, 0x4c
        /*0052*/ 	.byte	0x01
	.zero		1


	//----- nvinfo : EIATTR_MERCURY_ISA_VERSION
	.align		4
        /*0054*/ 	.byte	0x03, 0x5f
        /*0056*/ 	.short	0x0101


	//----- nvinfo : EIATTR_VRC_CTA_INIT_COUNT
	.align		4
        /*0058*/ 	.byte	0x02, 0x4a
	.zero		1
	.zero		1


	//----- nvinfo : EIATTR_EXIT_INSTR_OFFSETS
	.align		4
        /*005c*/ 	.byte	0x04, 0x1c
        /*005e*/ 	.short	(.L_17 - .L_16)


	//   ....[0]....
.L_16:
        /*0060*/ 	.word	0x00000030


	//   ....[1]....
        /*0064*/ 	.word	0x00000f00


	//----- nvinfo : EIATTR_CBANK_PARAM_SIZE
	.align		4
.L_17:
        /*0068*/ 	.byte	0x03, 0x19
        /*006a*/ 	.short	0x0018


	//----- nvinfo : EIATTR_PARAM_CBANK
	.align		4
        /*006c*/ 	.byte	0x04, 0x0a
        /*006e*/ 	.short	(.L_19 - .L_18)
	.align		4
.L_18:
        /*0070*/ 	.word	index@(.nv.constant0._Z5saxpyifPfS_)
        /*0074*/ 	.short	0x0380
        /*0076*/ 	.short	0x0018


	//----- nvinfo : EIATTR_SW_WAR
	.align		4
.L_19:
        /*0078*/ 	.byte	0x04, 0x36
        /*007a*/ 	.short	(.L_21 - .L_20)
.L_20:
        /*007c*/ 	.word	0x00000008
.L_21:


//--------------------- .nv.callgraph             --------------------------
	.section	.nv.callgraph,"",@"SHT_CUDA_CALLGRAPH"
	.align	4
	.sectionentsize	8
	.align		4
        /*0000*/ 	.word	0x00000000
	.align		4
        /*0004*/ 	.word	0xffffffff
	.align		4
        /*0008*/ 	.word	0x00000000
	.align		4
        /*000c*/ 	.word	0xfffffffe
	.align		4
        /*0010*/ 	.word	0x00000000
	.align		4
        /*0014*/ 	.word	0xfffffffd
	.align		4
        /*0018*/ 	.word	0x00000000
	.align		4
        /*001c*/ 	.word	0xfffffffc


//--------------------- .text._Z5saxpyifPfS_      --------------------------
	.section	.text._Z5saxpyifPfS_,"ax",@progbits
	.align	128
        .global         _Z5saxpyifPfS_
        .type           _Z5saxpyifPfS_,@function
        .size           _Z5saxpyifPfS_,(.L_x_12 - _Z5saxpyifPfS_)
        .other          _Z5saxpyifPfS_,@"STO_CUDA_ENTRY STV_DEFAULT"
_Z5saxpyifPfS_:
.text._Z5saxpyifPfS_:
[----:B------:R-:W-:Y:S08]  /*0000*/  LDC R1, c[0x0][0x37c] ;  /* 0x0000df00ff017b82 */ /* 0x000ff00000000800 */
[----:B------:R-:W0:Y:S02]  /*0010*/  LDC R6, c[0x0][0x380] ;  /* 0x0000e000ff067b82 */ /* 0x000e240000000800 */
[----:B0-----:R-:W-:-:S13]  /*0020*/  ISETP.GE.AND P0, PT, R6, 0x1, PT ;  /* 0x000000010600780c */ /* 0x001fda0003f06270 */
[----:B------:R-:W-:Y:S05]  /*0030*/  @!P0 EXIT ;  /* 0x000000000000894d */ /* 0x000fea0003800000 */
[----:B------:R-:W0:Y:S01]  /*0040*/  S2R R8, SR_TID.X ;  /* 0x0000000000087919 */ /* 0x000e220000002100 */
[----:B------:R-:W0:Y:S01]  /*0050*/  LDC.64 R2, c[0x0][0x388] ;  /* 0x0000e200ff027b82 */ /* 0x000e220000000a00 */
[C---:B------:R-:W-:Y:S01]  /*0060*/  LOP3.LUT R17, R6.reuse, 0xf, RZ, 0xc0, !PT ;  /* 0x0000000f06117812 */ /* 0x040fe200078ec0ff */
[----:B------:R-:W1:Y:S01]  /*0070*/  LDCU.64 UR6, c[0x0][0x358] ;  /* 0x00006b00ff0677ac */ /* 0x000e620008000a00 */
[C---:B------:R-:W-:Y:S02]  /*0080*/  LOP3.LUT R16, R6.reuse, 0x7, RZ, 0xc0, !PT ;  /* 0x0000000706107812 */ /* 0x040fe400078ec0ff */
[C---:B------:R-:W-:Y:S01]  /*0090*/  LOP3.LUT R7, R6.reuse, 0x7ffffff0, RZ, 0xc0, !PT ;  /* 0x7ffffff006077812 */ /* 0x040fe200078ec0ff */
[----:B------:R-:W-:Y:S01]  /*00a0*/  UMOV UR4, URZ ;  /* 0x000000ff00047c82 */ /* 0x000fe20008000000 */
[----:B------:R-:W-:Y:S01]  /*00b0*/  LOP3.LUT R6, R6, 0x3, RZ, 0xc0, !PT ;  /* 0x0000000306067812 */ /* 0x000fe200078ec0ff */
[----:B------:R-:W2:Y:S01]  /*00c0*/  LDC.64 R4, c[0x0][0x390] ;  /* 0x0000e400ff047b82 */ /* 0x000ea20000000a00 */
[----:B------:R-:W-:-:S02]  /*00d0*/  IADD3 R15, PT, PT, R17, -0x1, RZ ;  /* 0xffffffff110f7810 */ /* 0x000fc40007ffe0ff */
[----:B------:R-:W-:Y:S02]  /*00e0*/  IADD3 R14, PT, PT, R16, -0x1, RZ ;  /* 0xffffffff100e7810 */ /* 0x000fe40007ffe0ff */
[----:B------:R-:W-:Y:S01]  /*00f0*/  IADD3 R0, PT, PT, -R7, RZ, RZ ;  /* 0x000000ff07007210 */ /* 0x000fe20007ffe1ff */
[----:B0-----:R-:W-:-:S04]  /*0100*/  IMAD.WIDE.U32 R2, R8, 0x4, R2 ;  /* 0x0000000408027825 */ /* 0x001fc800078e0002 */
[----:B-12---:R-:W-:-:S07]  /*0110*/  IMAD.WIDE.U32 R4, R8, 0x4, R4 ;  /* 0x0000000408047825 */ /* 0x006fce00078e0004 */
.L_x_10:
[----:B0-----:R-:W0:Y:S01]  /*0120*/  LDCU UR5, c[0x0][0x380] ;  /* 0x00007000ff0577ac */ /* 0x001e220008000800 */
[----:B------:R-:W-:Y:S01]  /*0130*/  ISETP.NE.AND P0, PT, R17, RZ, PT ;  /* 0x000000ff1100720c */ /* 0x000fe20003f05270 */
[----:B------:R-:W-:Y:S02]  /*0140*/  UIADD3 UR4, UPT, UPT, UR4, 0x1, URZ ;  /* 0x0000000104047890 */ /* 0x000fe4000fffe0ff */
[----:B0-----:R-:W-:Y:S02]  /*0150*/  UISETP.GE.U32.AND UP0, UPT, UR5, 0x10, UPT ;  /* 0x000000100500788c */ /* 0x001fe4000bf06070 */
[----:B------:R-:W-:-:S07]  /*0160*/  UISETP.NE.AND UP1, UPT, UR4, UR5, UPT ;  /* 0x000000050400728c */ /* 0x000fce000bf25270 */
[----:B-1234-:R-:W-:Y:S05]  /*0170*/  BRA.U !UP0, `(.L_x_0) ;  /* 0x0000000108d47547 */ /* 0x01efea000b800000 */
[----:B------:R-:W-:Y:S01]  /*0180*/  MOV R9, R0 ;  /* 0x0000000000097202 */ /* 0x000fe20000000f00 */
[----:B------:R-:W0:Y:S06]  /*0190*/  LDCU UR5, c[0x0][0x384] ;  /* 0x00007080ff0577ac */ /* 0x000e2c0008000800 */
.L_x_1:
[----:B------:R-:W0:Y:S02]  /*01a0*/  LDG.E R10, desc[UR6][R2.64] ;  /* 0x00000006020a7981 */ /* 0x000e24000c1e1900 */
[----:B0---4-:R-:W-:-:S05]  /*01b0*/  FMUL R11, R10, UR5 ;  /* 0x000000050a0b7c20 */ /* 0x011fca0008400000 */
[----:B------:R0:W-:Y:S04]  /*01c0*/  STG.E desc[UR6][R4.64], R11 ;  /* 0x0000000b04007986 */ /* 0x0001e8000c101906 */
[----:B------:R-:W2:Y:S02]  /*01d0*/  LDG.E R10, desc[UR6][R2.64] ;  /* 0x00000006020a7981 */ /* 0x000ea4000c1e1900 */
[----:B--2---:R-:W-:-:S05]  /*01e0*/  FMUL R13, R10, UR5 ;  /* 0x000000050a0d7c20 */ /* 0x004fca0008400000 */
[----:B------:R1:W-:Y:S04]  /*01f0*/  STG.E desc[UR6][R4.64], R13 ;  /* 0x0000000d04007986 */ /* 0x0003e8000c101906 */
[----:B------:R-:W2:Y:S02]  /*0200*/  LDG.E R10, desc[UR6][R2.64] ;  /* 0x00000006020a7981 */ /* 0x000ea4000c1e1900 */
[----:B--2---:R-:W-:-:S05]  /*0210*/  FMUL R19, R10, UR5 ;  /* 0x000000050a137c20 */ /* 0x004fca0008400000 */
[----:B------:R2:W-:Y:S04]  /*0220*/  STG.E desc[UR6][R4.64], R19 ;  /* 0x0000001304007986 */ /* 0x0005e8000c101906 */
[----:B------:R-:W3:Y:S02]  /*0230*/  LDG.E R10, desc[UR6][R2.64] ;  /* 0x00000006020a7981 */ /* 0x000ee4000c1e1900 */
[----:B---3--:R-:W-:-:S05]  /*0240*/  FMUL R21, R10, UR5 ;  /* 0x000000050a157c20 */ /* 0x008fca0008400000 */
[----:B------:R3:W-:Y:S04]  /*0250*/  STG.E desc[UR6][R4.64], R21 ;  /* 0x0000001504007986 */ /* 0x0007e8000c101906 */
[----:B------:R-:W0:Y:S02]  /*0260*/  LDG.E R10, desc[UR6][R2.64] ;  /* 0x00000006020a7981 */ /* 0x000e24000c1e1900 */
[----:B0-----:R-:W-:-:S05]  /*0270*/  FMUL R11, R10, UR5 ;  /* 0x000000050a0b7c20 */ /* 0x001fca0008400000 */
[----:B------:R0:W-:Y:S04]  /*0280*/  STG.E desc[UR6][R4.64], R11 ;  /* 0x0000000b04007986 */ /* 0x0001e8000c101906 */
[----:B------:R-:W1:Y:S02]  /*0290*/  LDG.E R10, desc[UR6][R2.64] ;  /* 0x00000006020a7981 */ /* 0x000e64000c1e1900 */
[----:B-1----:R-:W-:-:S05]  /*02a0*/  FMUL R13, R10, UR5 ;  /* 0x000000050a0d7c20 */ /* 0x002fca0008400000 */
        /* <DEDUP_REMOVED lines=25> */
[----:B------:R-:W2:Y:S01]  /*0440*/  LDG.E R10, desc[UR6][R2.64] ;  /* 0x00000006020a7981 */ /* 0x000ea2000c1e1900 */
[----:B------:R-:W-:Y:S01]  /*0450*/  IADD3 R9, PT, PT, R9, 0x10, RZ ;  /* 0x0000001009097810 */ /* 0x000fe20007ffe0ff */
[----:B--2---:R-:W-:-:S05]  /*0460*/  FMUL R19, R10, UR5 ;  /* 0x000000050a137c20 */ /* 0x004fca0008400000 */
[----:B------:R4:W-:Y:S04]  /*0470*/  STG.E desc[UR6][R4.64], R19 ;  /* 0x0000001304007986 */ /* 0x0009e8000c101906 */
[----:B------:R-:W3:Y:S01]  /*0480*/  LDG.E R10, desc[UR6][R2.64] ;  /* 0x00000006020a7981 */ /* 0x000ee2000c1e1900 */
[----:B------:R-:W-:Y:S01]  /*0490*/  ISETP.NE.AND P1, PT, R9, RZ, PT ;  /* 0x000000ff0900720c */ /* 0x000fe20003f25270 */
[----:B---3--:R-:W-:-:S05]  /*04a0*/  FMUL R21, R10, UR5 ;  /* 0x000000050a157c20 */ /* 0x008fca0008400000 */
[----:B------:R4:W-:Y:S07]  /*04b0*/  STG.E desc[UR6][R4.64], R21 ;  /* 0x0000001504007986 */ /* 0x0009ee000c101906 */
[----:B------:R-:W-:Y:S05]  /*04c0*/  @P1 BRA `(.L_x_1) ;  /* 0xfffffffc00341947 */ /* 0x000fea000383ffff */
.L_x_0:
[----:B------:R-:W-:Y:S05]  /*04d0*/  @!P0 BRA `(.L_x_2) ;  /* 0x0000000000f08947 */ /* 0x000fea0003800000 */
[----:B------:R-:W-:Y:S02]  /*04e0*/  ISETP.GE.U32.AND P1, PT, R15, 0x7, PT ;  /* 0x000000070f00780c */ /* 0x000fe40003f26070 */
[----:B------:R-:W-:-:S11]  /*04f0*/  ISETP.NE.AND P2, PT, R16, RZ, PT ;  /* 0x000000ff1000720c */ /* 0x000fd60003f45270 */
[----:B------:R-:W-:Y:S05]  /*0500*/  @!P1 BRA `(.L_x_3) ;  /* 0x0000000000649947 */ /* 0x000fea0003800000 */
[----:B------:R-:W2:Y:S01]  /*0510*/  LDG.E R9, desc[UR6][R2.64] ;  /* 0x0000000602097981 */ /* 0x000ea2000c1e1900 */
[----:B------:R-:W2:Y:S02]  /*0520*/  LDCU UR5, c[0x0][0x384] ;  /* 0x00007080ff0577ac */ /* 0x000ea40008000800 */
[----:B--2---:R-:W-:-:S05]  /*0530*/  FMUL R9, R9, UR5 ;  /* 0x0000000509097c20 */ /* 0x004fca0008400000 */
[----:B------:R0:W-:Y:S04]  /*0540*/  STG.E desc[UR6][R4.64], R9 ;  /* 0x0000000904007986 */ /* 0x0001e8000c101906 */
[----:B------:R-:W4:Y:S02]  /*0550*/  LDG.E R10, desc[UR6][R2.64] ;  /* 0x00000006020a7981 */ /* 0x000f24000c1e1900 */
[----:B----4-:R-:W-:-:S05]  /*0560*/  FMUL R11, R10, UR5 ;  /* 0x000000050a0b7c20 */ /* 0x010fca0008400000 */
        /* <DEDUP_REMOVED lines=18> */
[----:B------:R0:W-:Y:S02]  /*0690*/  STG.E desc[UR6][R4.64], R19 ;  /* 0x0000001304007986 */ /* 0x0001e4000c101906 */
.L_x_3:
[----:B------:R-:W-:Y:S05]  /*06a0*/  @!P2 BRA `(.L_x_2) ;  /* 0x00000000007ca947 */ /* 0x000fea0003800000 */
[----:B------:R-:W-:Y:S02]  /*06b0*/  ISETP.GE.U32.AND P1, PT, R14, 0x3, PT ;  /* 0x000000030e00780c */ /* 0x000fe40003f26070 */
[----:B------:R-:W-:-:S11]  /*06c0*/  ISETP.NE.AND P2, PT, R6, RZ, PT ;  /* 0x000000ff0600720c */ /* 0x000fd60003f45270 */
[----:B------:R-:W-:Y:S05]  /*06d0*/  @!P1 BRA `(.L_x_4) ;  /* 0x0000000000349947 */ /* 0x000fea0003800000 */
[----:B0-----:R-:W2:Y:S01]  /*06e0*/  LDG.E R9, desc[UR6][R2.64] ;  /* 0x0000000602097981 */ /* 0x001ea2000c1e1900 */
        /* <DEDUP_REMOVED lines=9> */
[----:B------:R-:W2:Y:S02]  /*0780*/  LDG.E R10, desc[UR6][R2.64] ;  /* 0x00000006020a7981 */ /* 0x000ea4000c1e1900 */
[----:B--2---:R-:W-:-:S05]  /*0790*/  FMUL R19, R10, UR5 ;  /* 0x000000050a137c20 */ /* 0x004fca0008400000 */
[----:B------:R1:W-:Y:S02]  /*07a0*/  STG.E desc[UR6][R4.64], R19 ;  /* 0x0000001304007986 */ /* 0x0003e4000c101906 */
.L_x_4:
[----:B------:R-:W-:Y:S05]  /*07b0*/  @!P2 BRA `(.L_x_2) ;  /* 0x000000000038a947 */ /* 0x000fea0003800000 */
[----:B01----:R-:W2:Y:S01]  /*07c0*/  LDG.E R9, desc[UR6][R2.64] ;  /* 0x0000000602097981 */ /* 0x003ea2000c1e1900 */
[----:B------:R-:W2:Y:S01]  /*07d0*/  LDCU UR5, c[0x0][0x384] ;  /* 0x00007080ff0577ac */ /* 0x000ea20008000800 */
[----:B------:R-:W-:Y:S01]  /*07e0*/  ISETP.NE.AND P1, PT, R6, 0x1, PT ;  /* 0x000000010600780c */ /* 0x000fe20003f25270 */
[----:B--2---:R-:W-:-:S05]  /*07f0*/  FMUL R9, R9, UR5 ;  /* 0x0000000509097c20 */ /* 0x004fca0008400000 */
[----:B------:R2:W-:Y:S07]  /*0800*/  STG.E desc[UR6][R4.64], R9 ;  /* 0x0000000904007986 */ /* 0x0005ee000c101906 */
[----:B------:R-:W-:Y:S05]  /*0810*/  @!P1 BRA `(.L_x_2) ;  /* 0x0000000000209947 */ /* 0x000fea0003800000 */
[----:B--2---:R-:W2:Y:S01]  /*0820*/  LDG.E R9, desc[UR6][R2.64] ;  /* 0x0000000602097981 */ /* 0x004ea2000c1e1900 */
[----:B------:R-:W-:Y:S01]  /*0830*/  ISETP.NE.AND P1, PT, R6, 0x2, PT ;  /* 0x000000020600780c */ /* 0x000fe20003f25270 */
[----:B--2---:R-:W-:-:S05]  /*0840*/  FMUL R9, R9, UR5 ;  /* 0x0000000509097c20 */ /* 0x004fca0008400000 */
[----:B------:R3:W-:Y:S07]  /*0850*/  STG.E desc[UR6][R4.64], R9 ;  /* 0x0000000904007986 */ /* 0x0007ee000c101906 */
[----:B------:R-:W-:Y:S05]  /*0860*/  @!P1 BRA `(.L_x_2) ;  /* 0x00000000000c9947 */ /* 0x000fea0003800000 */
[----:B---3--:R-:W2:Y:S02]  /*0870*/  LDG.E R9, desc[UR6][R2.64] ;  /* 0x0000000602097981 */ /* 0x008ea4000c1e1900 */
[----:B--2---:R-:W-:-:S05]  /*0880*/  FMUL R9, R9, UR5 ;  /* 0x0000000509097c20 */ /* 0x004fca0008400000 */
[----:B------:R0:W-:Y:S02]  /*0890*/  STG.E desc[UR6][R4.64], R9 ;  /* 0x0000000904007986 */ /* 0x0001e4000c101906 */
.L_x_2:
[----:B------:R-:W-:Y:S01]  /*08a0*/  BAR.SYNC.DEFER_BLOCKING 0x0 ;  /* 0x0000000000007b1d */ /* 0x000fe20000010000 */
[----:B0123--:R-:W-:-:S05]  /*08b0*/  HFMA2 R9, -RZ, RZ, 0, 0 ;  /* 0x00000000ff097431 */ /* 0x00ffca00000001ff */
[----:B------:R-:W-:Y:S05]  /*08c0*/  BRA.U !UP0, `(.L_x_5) ;  /* 0x0000000108a07547 */ /* 0x000fea000b800000 */
[----:B------:R-:W-:-:S05]  /*08d0*/  UMOV UR5, URZ ;  /* 0x000000ff00057c82 */ /* 0x000fca0008000000 */
.L_x_6:
[----:B----4-:R-:W0:Y:S01]  /*08e0*/  LDC.64 R10, c[0x0][0x390] ;  /* 0x0000e400ff0a7b82 */ /* 0x010e220000000a00 */
[----:B------:R-:W-:-:S05]  /*08f0*/  IADD3 R9, PT, PT, R8, UR5, RZ ;  /* 0x0000000508097c10 */ /* 0x000fca000fffe0ff */
[----:B0-----:R-:W-:-:S05]  /*0900*/  IMAD.WIDE.U32 R10, R9, 0x4, R10 ;  /* 0x00000004090a7825 */ /* 0x001fca00078e000a */
[----:B------:R-:W2:Y:S04]  /*0910*/  LDG.E R9, desc[UR6][R10.64] ;  /* 0x000000060a097981 */ /* 0x000ea8000c1e1900 */
[----:B--2---:R0:W-:Y:S04]  /*0920*/  STG.E desc[UR6][R2.64], R9 ;  /* 0x0000000902007986 */ /* 0x0041e8000c101906 */
[----:B------:R-:W2:Y:S04]  /*0930*/  LDG.E R13, desc[UR6][R10.64+0x4] ;  /* 0x000004060a0d7981 */ /* 0x000ea8000c1e1900 */
[----:B--2---:R1:W-:Y:S04]  /*0940*/  STG.E desc[UR6][R2.64], R13 ;  /* 0x0000000d02007986 */ /* 0x0043e8000c101906 */
[----:B------:R-:W2:Y:S04]  /*0950*/  LDG.E R19, desc[UR6][R10.64+0x8] ;  /* 0x000008060a137981 */ /* 0x000ea8000c1e1900 */
[----:B--2---:R2:W-:Y:S04]  /*0960*/  STG.E desc[UR6][R2.64], R19 ;  /* 0x0000001302007986 */ /* 0x0045e8000c101906 */
[----:B------:R-:W3:Y:S04]  /*0970*/  LDG.E R21, desc[UR6][R10.64+0xc] ;  /* 0x00000c060a157981 */ /* 0x000ee8000c1e1900 */
[----:B---3--:R3:W-:Y:S04]  /*0980*/  STG.E desc[UR6][R2.64], R21 ;  /* 0x0000001502007986 */ /* 0x0087e8000c101906 */
[----:B------:R-:W4:Y:S04]  /*0990*/  LDG.E R23, desc[UR6][R10.64+0x10] ;  /* 0x000010060a177981 */ /* 0x000f28000c1e1900 */
[----:B----4-:R4:W-:Y:S04]  /*09a0*/  STG.E desc[UR6][R2.64], R23 ;  /* 0x0000001702007986 */ /* 0x0109e8000c101906 */
[----:B------:R-:W5:Y:S04]  /*09b0*/  LDG.E R25, desc[UR6][R10.64+0x14] ;  /* 0x000014060a197981 */ /* 0x000f68000c1e1900 */
[----:B-----5:R5:W-:Y:S04]  /*09c0*/  STG.E desc[UR6][R2.64], R25 ;  /* 0x0000001902007986 */ /* 0x020be8000c101906 */
[----:B0-----:R-:W2:Y:S04]  /*09d0*/  LDG.E R9, desc[UR6][R10.64+0x18] ;  /* 0x000018060a097981 */ /* 0x001ea8000c1e1900 */
[----:B--2---:R0:W-:Y:S04]  /*09e0*/  STG.E desc[UR6][R2.64], R9 ;  /* 0x0000000902007986 */ /* 0x0041e8000c101906 */
[----:B-1----:R-:W2:Y:S04]  /*09f0*/  LDG.E R13, desc[UR6][R10.64+0x1c] ;  /* 0x00001c060a0d7981 */ /* 0x002ea8000c1e1900 */
[----:B--2---:R1:W-:Y:S04]  /*0a00*/  STG.E desc[UR6][R2.64], R13 ;  /* 0x0000000d02007986 */ /* 0x0043e8000c101906 */
[----:B------:R-:W2:Y:S04]  /*0a10*/  LDG.E R19, desc[UR6][R10.64+0x20] ;  /* 0x000020060a137981 */ /* 0x000ea8000c1e1900 */
[----:B--2---:R2:W-:Y:S04]  /*0a20*/  STG.E desc[UR6][R2.64], R19 ;  /* 0x0000001302007986 */ /* 0x0045e8000c101906 */
[----:B---3--:R-:W3:Y:S04]  /*0a30*/  LDG.E R21, desc[UR6][R10.64+0x24] ;  /* 0x000024060a157981 */ /* 0x008ee8000c1e1900 */
[----:B---3--:R3:W-:Y:S04]  /*0a40*/  STG.E desc[UR6][R2.64], R21 ;  /* 0x0000001502007986 */ /* 0x0087e8000c101906 */
[----:B----4-:R-:W4:Y:S04]  /*0a50*/  LDG.E R23, desc[UR6][R10.64+0x28] ;  /* 0x000028060a177981 */ /* 0x010f28000c1e1900 */
[----:B----4-:R4:W-:Y:S04]  /*0a60*/  STG.E desc[UR6][R2.64], R23 ;  /* 0x0000001702007986 */ /* 0x0109e8000c101906 */
[----:B-----5:R-:W5:Y:S04]  /*0a70*/  LDG.E R25, desc[UR6][R10.64+0x2c] ;  /* 0x00002c060a197981 */ /* 0x020f68000c1e1900 */
[----:B-----5:R4:W-:Y:S04]  /*0a80*/  STG.E desc[UR6][R2.64], R25 ;  /* 0x0000001902007986 */ /* 0x0209e8000c101906 */
[----:B0-----:R-:W5:Y:S04]  /*0a90*/  LDG.E R9, desc[UR6][R10.64+0x30] ;  /* 0x000030060a097981 */ /* 0x001f68000c1e1900 */
[----:B-----5:R4:W-:Y:S04]  /*0aa0*/  STG.E desc[UR6][R2.64], R9 ;  /* 0x0000000902007986 */ /* 0x0209e8000c101906 */
[----:B-1----:R-:W5:Y:S04]  /*0ab0*/  LDG.E R13, desc[UR6][R10.64+0x34] ;  /* 0x000034060a0d7981 */ /* 0x002f68000c1e1900 */
[----:B-----5:R4:W-:Y:S04]  /*0ac0*/  STG.E desc[UR6][R2.64], R13 ;  /* 0x0000000d02007986 */ /* 0x0209e8000c101906 */
[----:B--2---:R-:W2:Y:S01]  /*0ad0*/  LDG.E R19, desc[UR6][R10.64+0x38] ;  /* 0x000038060a137981 */ /* 0x004ea2000c1e1900 */
[----:B------:R-:W-:-:S06]  /*0ae0*/  UIADD3 UR5, UPT, UPT, UR5, 0x10, URZ ;  /* 0x0000001005057890 */ /* 0x000fcc000fffe0ff */
[----:B------:R-:W-:Y:S01]  /*0af0*/  ISETP.NE.AND P1, PT, R7, UR5, PT ;  /* 0x0000000507007c0c */ /* 0x000fe2000bf25270 */
[----:B--2---:R4:W-:Y:S04]  /*0b00*/  STG.E desc[UR6][R2.64], R19 ;  /* 0x0000001302007986 */ /* 0x0049e8000c101906 */
[----:B---3--:R-:W2:Y:S04]  /*0b10*/  LDG.E R21, desc[UR6][R10.64+0x3c] ;  /* 0x00003c060a157981 */ /* 0x008ea8000c1e1900 */
[----:B--2---:R4:W-:Y:S04]  /*0b20*/  STG.E desc[UR6][R2.64], R21 ;  /* 0x0000001502007986 */ /* 0x0049e8000c101906 */
[----:B------:R-:W-:Y:S05]  /*0b30*/  @P1 BRA `(.L_x_6) ;  /* 0xfffffffc00681947 */ /* 0x000fea000383ffff */
[----:B----4-:R-:W-:-:S07]  /*0b40*/  MOV R9, R7 ;  /* 0x0000000700097202 */ /* 0x010fce0000000f00 */
.L_x_5:
[----:B------:R-:W-:Y:S05]  /*0b50*/  @!P0 BRA `(.L_x_7) ;  /* 0x0000000000e08947 */ /* 0x000fea0003800000 */
[----:B------:R-:W-:Y:S02]  /*0b60*/  ISETP.GE.U32.AND P0, PT, R15, 0x7, PT ;  /* 0x000000070f00780c */ /* 0x000fe40003f06070 */
[----:B------:R-:W-:-:S11]  /*0b70*/  ISETP.NE.AND P1, PT, R16, RZ, PT ;  /* 0x000000ff1000720c */ /* 0x000fd60003f25270 */
[----:B------:R-:W-:Y:S05]  /*0b80*/  @!P0 BRA `(.L_x_8) ;  /* 0x0000000000548947 */ /* 0x000fea0003800000 */
[----:B----4-:R-:W0:Y:S01]  /*0b90*/  LDC.64 R12, c[0x0][0x390] ;  /* 0x0000e400ff0c7b82 */ /* 0x010e220000000a00 */
[----:B------:R-:W-:-:S05]  /*0ba0*/  IADD3 R11, PT, PT, R9, R8, RZ ;  /* 0x00000008090b7210 */ /* 0x000fca0007ffe0ff */
[----:B0-----:R-:W-:-:S06]  /*0bb0*/  IMAD.WIDE.U32 R12, R11, 0x4, R12 ;  /* 0x000000040b0c7825 */ /* 0x001fcc00078e000c */
[----:B------:R-:W2:Y:S01]  /*0bc0*/  LDG.E R13, desc[UR6][R12.64] ;  /* 0x000000060c0d7981 */ /* 0x000ea2000c1e1900 */
[----:B------:R-:W-:-:S03]  /*0bd0*/  IMAD.WIDE.U32 R10, R9, 0x4, R4 ;  /* 0x00000004090a7825 */ /* 0x000fc600078e0004 */
[----:B--2---:R0:W-:Y:S04]  /*0be0*/  STG.E desc[UR6][R2.64], R13 ;  /* 0x0000000d02007986 */ /* 0x0041e8000c101906 */
[----:B------:R-:W2:Y:S04]  /*0bf0*/  LDG.E R19, desc[UR6][R10.64+0x4] ;  /* 0x000004060a137981 */ /* 0x000ea8000c1e1900 */
[----:B--2---:R1:W-:Y:S04]  /*0c00*/  STG.E desc[UR6][R2.64], R19 ;  /* 0x0000001302007986 */ /* 0x0043e8000c101906 */
[----:B------:R-:W2:Y:S04]  /*0c10*/  LDG.E R21, desc[UR6][R10.64+0x8] ;  /* 0x000008060a157981 */ /* 0x000ea8000c1e1900 */
[----:B--2---:R2:W-:Y:S04]  /*0c20*/  STG.E desc[UR6][R2.64], R21 ;  /* 0x0000001502007986 */ /* 0x0045e8000c101906 */
[----:B------:R-:W3:Y:S04]  /*0c30*/  LDG.E R23, desc[UR6][R10.64+0xc] ;  /* 0x00000c060a177981 */ /* 0x000ee8000c1e1900 */
[----:B---3--:R2:W-:Y:S04]  /*0c40*/  STG.E desc[UR6][R2.64], R23 ;  /* 0x0000001702007986 */ /* 0x0085e8000c101906 */
[----:B------:R-:W3:Y:S04]  /*0c50*/  LDG.E R25, desc[UR6][R10.64+0x10] ;  /* 0x000010060a197981 */ /* 0x000ee8000c1e1900 */
[----:B---3--:R2:W-:Y:S04]  /*0c60*/  STG.E desc[UR6][R2.64], R25 ;  /* 0x0000001902007986 */ /* 0x0085e8000c101906 */
[----:B------:R-:W3:Y:S04]  /*0c70*/  LDG.E R27, desc[UR6][R10.64+0x14] ;  /* 0x000014060a1b7981 */ /* 0x000ee8000c1e1900 */
[----:B---3--:R2:W-:Y:S04]  /*0c80*/  STG.E desc[UR6][R2.64], R27 ;  /* 0x0000001b02007986 */ /* 0x0085e8000c101906 */
[----:B0-----:R-:W3:Y:S04]  /*0c90*/  LDG.E R13, desc[UR6][R10.64+0x18] ;  /* 0x000018060a0d7981 */ /* 0x001ee8000c1e1900 */
[----:B---3--:R2:W-:Y:S04]  /*0ca0*/  STG.E desc[UR6][R2.64], R13 ;  /* 0x0000000d02007986 */ /* 0x0085e8000c101906 */
[----:B-1----:R-:W3:Y:S01]  /*0cb0*/  LDG.E R19, desc[UR6][R10.64+0x1c] ;  /* 0x00001c060a137981 */ /* 0x002ee2000c1e1900 */
[----:B------:R-:W-:-:S03]  /*0cc0*/  IADD3 R9, PT, PT, R9, 0x8, RZ ;  /* 0x0000000809097810 */ /* 0x000fc60007ffe0ff */
[----:B---3--:R2:W-:Y:S04]  /*0cd0*/  STG.E desc[UR6][R2.64], R19 ;  /* 0x0000001302007986 */ /* 0x0085e8000c101906 */
.L_x_8:
[----:B------:R-:W-:Y:S05]  /*0ce0*/  @!P1 BRA `(.L_x_7) ;  /* 0x00000000007c9947 */ /* 0x000fea0003800000 */
[----:B------:R-:W-:Y:S02]  /*0cf0*/  ISETP.GE.U32.AND P0, PT, R14, 0x3, PT ;  /* 0x000000030e00780c */ /* 0x000fe40003f06070 */
[----:B------:R-:W-:-:S11]  /*0d00*/  ISETP.NE.AND P1, PT, R6, RZ, PT ;  /* 0x000000ff0600720c */ /* 0x000fd60003f25270 */
[----:B------:R-:W-:Y:S05]  /*0d10*/  @!P0 BRA `(.L_x_9) ;  /* 0x0000000000348947 */ /* 0x000fea0003800000 */
[----:B----4-:R-:W0:Y:S01]  /*0d20*/  LDC.64 R10, c[0x0][0x390] ;  /* 0x0000e400ff0a7b82 */ /* 0x010e220000000a00 */
[----:B--2---:R-:W-:-:S05]  /*0d30*/  IADD3 R13, PT, PT, R9, R8, RZ ;  /* 0x00000008090d7210 */ /* 0x004fca0007ffe0ff */
        /* <DEDUP_REMOVED lines=8> */
[----:B------:R-:W2:Y:S01]  /*0dc0*/  LDG.E R23, desc[UR6][R10.64+0xc] ;  /* 0x00000c060a177981 */ /* 0x000ea2000c1e1900 */
[----:B------:R-:W-:-:S03]  /*0dd0*/  IADD3 R9, PT, PT, R9, 0x4, RZ ;  /* 0x0000000409097810 */ /* 0x000fc60007ffe0ff */
[----:B--2---:R0:W-:Y:S04]  /*0de0*/  STG.E desc[UR6][R2.64], R23 ;  /* 0x0000001702007986 */ /* 0x0041e8000c101906 */
.L_x_9:
[----:B------:R-:W-:Y:S05]  /*0df0*/  @!P1 BRA `(.L_x_7) ;  /* 0x0000000000389947 */ /* 0x000fea0003800000 */
[----:B----4-:R-:W1:Y:S01]  /*0e00*/  LDC.64 R10, c[0x0][0x390] ;  /* 0x0000e400ff0a7b82 */ /* 0x010e620000000a00 */
[----:B0-2---:R-:W-:-:S05]  /*0e10*/  IADD3 R13, PT, PT, R8, R9, RZ ;  /* 0x00000009080d7210 */ /* 0x005fca0007ffe0ff */
[----:B-1----:R-:W-:-:S06]  /*0e20*/  IMAD.WIDE.U32 R10, R13, 0x4, R10 ;  /* 0x000000040d0a7825 */ /* 0x002fcc00078e000a */
[----:B------:R-:W2:Y:S01]  /*0e30*/  LDG.E R11, desc[UR6][R10.64] ;  /* 0x000000060a0b7981 */ /* 0x000ea2000c1e1900 */
[----:B------:R-:W-:-:S03]  /*0e40*/  ISETP.NE.AND P0, PT, R6, 0x1, PT ;  /* 0x000000010600780c */ /* 0x000fc60003f05270 */
[----:B--2---:R1:W-:Y:S10]  /*0e50*/  STG.E desc[UR6][R2.64], R11 ;  /* 0x0000000b02007986 */ /* 0x0043f4000c101906 */
[----:B------:R-:W-:Y:S05]  /*0e60*/  @!P0 BRA `(.L_x_7) ;  /* 0x00000000001c8947 */ /* 0x000fea0003800000 */
[----:B-1----:R-:W-:-:S05]  /*0e70*/  IMAD.WIDE.U32 R10, R9, 0x4, R4 ;  /* 0x00000004090a7825 */ /* 0x002fca00078e0004 */
[----:B------:R-:W2:Y:S01]  /*0e80*/  LDG.E R9, desc[UR6][R10.64+0x4] ;  /* 0x000004060a097981 */ /* 0x000ea2000c1e1900 */
[----:B------:R-:W-:-:S03]  /*0e90*/  ISETP.NE.AND P0, PT, R6, 0x2, PT ;  /* 0x000000020600780c */ /* 0x000fc60003f05270 */
[----:B--2---:R3:W-:Y:S10]  /*0ea0*/  STG.E desc[UR6][R2.64], R9 ;  /* 0x0000000902007986 */ /* 0x0047f4000c101906 */
[----:B------:R-:W-:Y:S05]  /*0eb0*/  @!P0 BRA `(.L_x_7) ;  /* 0x0000000000088947 */ /* 0x000fea0003800000 */
[----:B------:R-:W2:Y:S04]  /*0ec0*/  LDG.E R11, desc[UR6][R10.64+0x8] ;  /* 0x000008060a0b7981 */ /* 0x000ea8000c1e1900 */
[----:B--2---:R0:W-:Y:S02]  /*0ed0*/  STG.E desc[UR6][R2.64], R11 ;  /* 0x0000000b02007986 */ /* 0x0041e4000c101906 */
.L_x_7:
[----:B------:R-:W-:Y:S06]  /*0ee0*/  BAR.SYNC.DEFER_BLOCKING 0x0 ;  /* 0x0000000000007b1d */ /* 0x000fec0000010000 */
[----:B------:R-:W-:Y:S05]  /*0ef0*/  BRA.U UP1, `(.L_x_10) ;  /* 0xfffffff101887547 */ /* 0x000fea000b83ffff */
[----:B------:R-:W-:Y:S05]  /*0f00*/  EXIT ;  /* 0x000000000000794d */ /* 0x000fea0003800000 */
.L_x_11:
[----:B------:R-:W-:-:S00]  /*0f10*/  BRA `(.L_x_11) ;  /* 0xfffffffc00fc7947 */ /* 0x000fc0000383ffff */
[----:B------:R-:W-:-:S00]  /*0f20*/  NOP ;  /* 0x0000000000007918 */ /* 0x000fc00000000000 */
        /* <DEDUP_REMOVED lines=13> */
.L_x_12:


//--------------------- .nv.shared.reserved.0     --------------------------
	.section	.nv.shared.reserved.0,"aw",@nobits
	.weak		__nv_reservedSMEM_offset_0_alias
	.size		__nv_reservedSMEM_offset_0_alias, 0, 64
	.other		__nv_reservedSMEM_offset_0_alias,@"STO_CUDA_RESERVED_SHARED STV_DEFAULT"
__nv_reservedSMEM_offset_0_alias:
	.zero		0
	.zero		64


//--------------------- .nv.constant0._Z5saxpyifPfS_ --------------------------
	.section	.nv.constant0._Z5saxpyifPfS_,"a",@progbits
	.sectionflags	@""
	.align	4
.nv.constant0._Z5saxpyifPfS_:
	.zero		920


//--------------------- SYMBOLS --------------------------

	.type		.nv.reservedSmem.offset0,@object
	.size		.nv.reservedSmem.offset0,0x4
